//
// Generated by NVIDIA NVVM Compiler
//
// Compiler Build ID: CL-36424714
// Cuda compilation tools, release 13.0, V13.0.88
// Based on NVVM 20.0.0
//

.version 9.0
.target sm_100
.address_size 64

	// .globl	_Z12MatMulKernel6MatrixS_S_

.visible .entry _Z12MatMulKernel6MatrixS_S_(
	.param .align 8 .b8 _Z12MatMulKernel6MatrixS_S__param_0[16],
	.param .align 8 .b8 _Z12MatMulKernel6MatrixS_S__param_1[16],
	.param .align 8 .b8 _Z12MatMulKernel6MatrixS_S__param_2[16]
)
{
	.reg .pred 	%p<10>;
	.reg .b32 	%r<45>;
	.reg .b32 	%f<68>;
	.reg .b64 	%rd<40>;

	ld.param.u64 	%rd4, [_Z12MatMulKernel6MatrixS_S__param_2+8];
	ld.param.u32 	%r2, [_Z12MatMulKernel6MatrixS_S__param_1+4];
	ld.param.u32 	%r1, [_Z12MatMulKernel6MatrixS_S__param_0+4];
	ld.param.u64 	%rd5, [_Z12MatMulKernel6MatrixS_S__param_1+8];
	ld.param.u64 	%rd6, [_Z12MatMulKernel6MatrixS_S__param_0+8];
	ld.param.v2.u32 	{%r22, %r23}, [_Z12MatMulKernel6MatrixS_S__param_2];
	cvta.to.global.u64 	%rd1, %rd6;
	cvta.to.global.u64 	%rd2, %rd5;
	mov.u32 	%r24, %tid.x;
	mov.u32 	%r25, %ctaid.x;
	mov.u32 	%r26, %ntid.x;
	mad.lo.s32 	%r3, %r25, %r26, %r24;
	mov.u32 	%r27, %tid.y;
	mov.u32 	%r28, %ctaid.y;
	mov.u32 	%r29, %ntid.y;
	mad.lo.s32 	%r4, %r28, %r29, %r27;
	setp.lt.s32 	%p1, %r1, 1;
	mov.f32 	%f67, 0f00000000;
	@%p1 bra 	$L__BB0_12;
	mul.lo.s32 	%r5, %r1, %r3;
	and.b32  	%r6, %r1, 7;
	setp.lt.u32 	%p2, %r1, 8;
	mov.b32 	%r43, 0;
	mov.f32 	%f67, 0f00000000;
	@%p2 bra 	$L__BB0_4;
	and.b32  	%r43, %r1, 2147483640;
	neg.s32 	%r41, %r43;
	shl.b32 	%r9, %r2, 3;
	add.s64 	%rd3, %rd1, 16;
	mov.f32 	%f67, 0f00000000;
	mul.wide.s32 	%rd11, %r2, 4;
	mov.u32 	%r39, %r5;
	mov.u32 	%r40, %r4;
$L__BB0_3:
	.pragma "nounroll";
	mul.wide.s32 	%rd7, %r39, 4;
	add.s64 	%rd8, %rd3, %rd7;
	ld.global.f32 	%f17, [%rd8+-16];
	mul.wide.s32 	%rd9, %r40, 4;
	add.s64 	%rd10, %rd2, %rd9;
	ld.global.f32 	%f18, [%rd10];
	fma.rn.f32 	%f19, %f17, %f18, %f67;
	ld.global.f32 	%f20, [%rd8+-12];
	add.s64 	%rd12, %rd10, %rd11;
	ld.global.f32 	%f21, [%rd12];
	fma.rn.f32 	%f22, %f20, %f21, %f19;
	ld.global.f32 	%f23, [%rd8+-8];
	add.s64 	%rd13, %rd12, %rd11;
	ld.global.f32 	%f24, [%rd13];
	fma.rn.f32 	%f25, %f23, %f24, %f22;
	ld.global.f32 	%f26, [%rd8+-4];
	add.s64 	%rd14, %rd13, %rd11;
	ld.global.f32 	%f27, [%rd14];
	fma.rn.f32 	%f28, %f26, %f27, %f25;
	ld.global.f32 	%f29, [%rd8];
	add.s64 	%rd15, %rd14, %rd11;
	ld.global.f32 	%f30, [%rd15];
	fma.rn.f32 	%f31, %f29, %f30, %f28;
	ld.global.f32 	%f32, [%rd8+4];
	add.s64 	%rd16, %rd15, %rd11;
	ld.global.f32 	%f33, [%rd16];
	fma.rn.f32 	%f34, %f32, %f33, %f31;
	ld.global.f32 	%f35, [%rd8+8];
	add.s64 	%rd17, %rd16, %rd11;
	ld.global.f32 	%f36, [%rd17];
	fma.rn.f32 	%f37, %f35, %f36, %f34;
	ld.global.f32 	%f38, [%rd8+12];
	add.s64 	%rd18, %rd17, %rd11;
	ld.global.f32 	%f39, [%rd18];
	fma.rn.f32 	%f67, %f38, %f39, %f37;
	add.s32 	%r41, %r41, 8;
	add.s32 	%r40, %r40, %r9;
	add.s32 	%r39, %r39, 8;
	setp.ne.s32 	%p3, %r41, 0;
	@%p3 bra 	$L__BB0_3;
$L__BB0_4:
	setp.eq.s32 	%p4, %r6, 0;
	@%p4 bra 	$L__BB0_12;
	and.b32  	%r17, %r1, 3;
	setp.lt.u32 	%p5, %r6, 4;
	@%p5 bra 	$L__BB0_7;
	add.s32 	%r31, %r43, %r5;
	mul.wide.s32 	%rd19, %r31, 4;
	add.s64 	%rd20, %rd1, %rd19;
	ld.global.f32 	%f41, [%rd20];
	mad.lo.s32 	%r32, %r43, %r2, %r4;
	mul.wide.s32 	%rd21, %r32, 4;
	add.s64 	%rd22, %rd2, %rd21;
	ld.global.f32 	%f42, [%rd22];
	fma.rn.f32 	%f43, %f41, %f42, %f67;
	ld.global.f32 	%f44, [%rd20+4];
	mul.wide.s32 	%rd23, %r2, 4;
	add.s64 	%rd24, %rd22, %rd23;
	ld.global.f32 	%f45, [%rd24];
	fma.rn.f32 	%f46, %f44, %f45, %f43;
	ld.global.f32 	%f47, [%rd20+8];
	add.s64 	%rd25, %rd24, %rd23;
	ld.global.f32 	%f48, [%rd25];
	fma.rn.f32 	%f49, %f47, %f48, %f46;
	ld.global.f32 	%f50, [%rd20+12];
	add.s64 	%rd26, %rd25, %rd23;
	ld.global.f32 	%f51, [%rd26];
	fma.rn.f32 	%f67, %f50, %f51, %f49;
	add.s32 	%r43, %r43, 4;
$L__BB0_7:
	setp.eq.s32 	%p6, %r17, 0;
	@%p6 bra 	$L__BB0_12;
	setp.eq.s32 	%p7, %r17, 1;
	@%p7 bra 	$L__BB0_10;
	add.s32 	%r33, %r43, %r5;
	mul.wide.s32 	%rd27, %r33, 4;
	add.s64 	%rd28, %rd1, %rd27;
	ld.global.f32 	%f53, [%rd28];
	mad.lo.s32 	%r34, %r43, %r2, %r4;
	mul.wide.s32 	%rd29, %r34, 4;
	add.s64 	%rd30, %rd2, %rd29;
	ld.global.f32 	%f54, [%rd30];
	fma.rn.f32 	%f55, %f53, %f54, %f67;
	ld.global.f32 	%f56, [%rd28+4];
	mul.wide.s32 	%rd31, %r2, 4;
	add.s64 	%rd32, %rd30, %rd31;
	ld.global.f32 	%f57, [%rd32];
	fma.rn.f32 	%f67, %f56, %f57, %f55;
	add.s32 	%r43, %r43, 2;
$L__BB0_10:
	and.b32  	%r35, %r1, 1;
	setp.eq.b32 	%p8, %r35, 1;
	not.pred 	%p9, %p8;
	@%p9 bra 	$L__BB0_12;
	add.s32 	%r36, %r43, %r5;
	mul.wide.s32 	%rd33, %r36, 4;
	add.s64 	%rd34, %rd1, %rd33;
	ld.global.f32 	%f58, [%rd34];
	mad.lo.s32 	%r37, %r43, %r2, %r4;
	mul.wide.s32 	%rd35, %r37, 4;
	add.s64 	%rd36, %rd2, %rd35;
	ld.global.f32 	%f59, [%rd36];
	fma.rn.f32 	%f67, %f58, %f59, %f67;
$L__BB0_12:
	cvta.to.global.u64 	%rd37, %rd4;
	mad.lo.s32 	%r38, %r23, %r3, %r4;
	mul.wide.s32 	%rd38, %r38, 4;
	add.s64 	%rd39, %rd37, %rd38;
	st.global.f32 	[%rd39], %f67;
	ret;

}


// ===== COMPILED SASS (sm_100) =====

	.target	sm_100

	.elftype	@"ET_EXEC"


//--------------------- .note.nv.tkinfo           --------------------------
	.section	.note.nv.tkinfo,"",@"SHT_NOTE"
	.sectionflags	@"SHF_NOTE_NV_TKINFO"
	.tkinfo
        /*0018*/ 	.word	0x00000002
        /*0030*/ 	.string	""
        /*0030*/ 	.string	"ptxas"
        /*0030*/ 	.string	"Cuda compilation tools, release 13.0, V13.0.88"
        /*0030*/ 	.string	"Build cuda_13.0.r13.0/compiler.36424714_0"
        /*0030*/ 	.string	"-arch sm_100 -m 64 "



//--------------------- .note.nv.cuinfo           --------------------------
	.section	.note.nv.cuinfo,"",@"SHT_NOTE"
	.sectionflags	@"SHF_NOTE_NV_CUINFO"
        /*0018*/ 	.short	0x0002
        /*001a*/ 	.short	0x0064
        /*001c*/ 	.short	0x0082
	.zero		2


//--------------------- .nv.info                  --------------------------
	.section	.nv.info,"",@"SHT_CUDA_INFO"
	.align	4


	//----- nvinfo : EIATTR_REGCOUNT
	.align		4
        /*0000*/ 	.byte	0x04, 0x2f
        /*0002*/ 	.short	(.L_1 - .L_0)
	.align		4
.L_0:
        /*0004*/ 	.word	index@(_Z12MatMulKernel6MatrixS_S_)
        /*0008*/ 	.word	0x00000020


	//----- nvinfo : EIATTR_FRAME_SIZE
	.align		4
.L_1:
        /*000c*/ 	.byte	0x04, 0x11
        /*000e*/ 	.short	(.L_3 - .L_2)
	.align		4
.L_2:
        /*0010*/ 	.word	index@(_Z12MatMulKernel6MatrixS_S_)
        /*0014*/ 	.word	0x00000000


	//----- nvinfo : EIATTR_MIN_STACK_SIZE
	.align		4
.L_3:
        /*0018*/ 	.byte	0x04, 0x12
        /*001a*/ 	.short	(.L_5 - .L_4)
	.align		4
.L_4:
        /*001c*/ 	.word	index@(_Z12MatMulKernel6MatrixS_S_)
        /*0020*/ 	.word	0x00000000
.L_5:


//--------------------- .nv.compat                --------------------------
	.section	.nv.compat,"",@"SHT_CUDA_COMPAT_INFO"
	.align	4
        /*0000*/ 	.byte	0x02, 0x09, 0x00, 0x00, 0x02, 0x02, 0x01, 0x00, 0x02, 0x05, 0x05, 0x00, 0x03, 0x07, 0x01, 0x01
        /*0010*/ 	.byte	0x02, 0x03, 0x00, 0x00, 0x02, 0x06, 0x01, 0x00, 0x04, 0x0b, 0x08, 0x00, 0x09, 0x00, 0x00, 0x00
        /*0020*/ 	.byte	0x00, 0x00, 0x00, 0x00


//--------------------- .nv.info._Z12MatMulKernel6MatrixS_S_ --------------------------
	.section	.nv.info._Z12MatMulKernel6MatrixS_S_,"",@"SHT_CUDA_INFO"
	.sectionflags	@""
	.align	4


	//----- nvinfo : EIATTR_CUDA_API_VERSION
	.align		4
        /*0000*/ 	.byte	0x04, 0x37
        /*0002*/ 	.short	(.L_7 - .L_6)
.L_6:
        /*0004*/ 	.word	0x00000082


	//----- nvinfo : EIATTR_KPARAM_INFO
	.align		4
.L_7:
        /*0008*/ 	.byte	0x04, 0x17
        /*000a*/ 	.short	(.L_9 - .L_8)
.L_8:
        /*000c*/ 	.word	0x00000000
        /*0010*/ 	.short	0x0002
        /*0012*/ 	.short	0x0020
        /*0014*/ 	.byte	0x00, 0xf0, 0x41, 0x00


	//----- nvinfo : EIATTR_KPARAM_INFO
	.align		4
.L_9:
        /*0018*/ 	.byte	0x04, 0x17
        /*001a*/ 	.short	(.L_11 - .L_10)
.L_10:
        /*001c*/ 	.word	0x00000000
        /*0020*/ 	.short	0x0001
        /*0022*/ 	.short	0x0010
        /*0024*/ 	.byte	0x00, 0xf0, 0x41, 0x00


	//----- nvinfo : EIATTR_KPARAM_INFO
	.align		4
.L_11:
        /*0028*/ 	.byte	0x04, 0x17
        /*002a*/ 	.short	(.L_13 - .L_12)
.L_12:
        /*002c*/ 	.word	0x00000000
        /*0030*/ 	.short	0x0000
        /*0032*/ 	.short	0x0000
        /*0034*/ 	.byte	0x00, 0xf0, 0x41, 0x00


	//----- nvinfo : EIATTR_SPARSE_MMA_MASK
	.align		4
.L_13:
        /*0038*/ 	.byte	0x03, 0x50
        /*003a*/ 	.short	0x0000


	//----- nvinfo : EIATTR_MAXREG_COUNT
	.align		4
        /*003c*/ 	.byte	0x03, 0x1b
        /*003e*/ 	.short	0x00ff


	//----- nvinfo : EIATTR_MERCURY_ISA_VERSION
	.align		4
        /*0040*/ 	.byte	0x03, 0x5f
        /*0042*/ 	.short	0x0101


	//----- nvinfo : EIATTR_VRC_CTA_INIT_COUNT
	.align		4
        /*0044*/ 	.byte	0x02, 0x4a
	.zero		1
	.zero		1


	//----- nvinfo : EIATTR_EXIT_INSTR_OFFSETS
	.align		4
        /*0048*/ 	.byte	0x04, 0x1c
        /*004a*/ 	.short	(.L_15 - .L_14)


	//   ....[0]....
.L_14:
        /*004c*/ 	.word	0x00000850


	//----- nvinfo : EIATTR_CBANK_PARAM_SIZE
	.align		4
.L_15:
        /*0050*/ 	.byte	0x03, 0x19
        /*0052*/ 	.short	0x0030


	//----- nvinfo : EIATTR_PARAM_CBANK
	.align		4
        /*0054*/ 	.byte	0x04, 0x0a
        /*0056*/ 	.short	(.L_17 - .L_16)
	.align		4
.L_16:
        /*0058*/ 	.word	index@(.nv.constant0._Z12MatMulKernel6MatrixS_S_)
        /*005c*/ 	.short	0x0380
        /*005e*/ 	.short	0x0030


	//----- nvinfo : EIATTR_SW_WAR
	.align		4
.L_17:
        /*0060*/ 	.byte	0x04, 0x36
        /*0062*/ 	.short	(.L_19 - .L_18)
.L_18:
        /*0064*/ 	.word	0x00000008
.L_19:


//--------------------- .nv.callgraph             --------------------------
	.section	.nv.callgraph,"",@"SHT_CUDA_CALLGRAPH"
	.align	4
	.sectionentsize	8
	.align		4
        /*0000*/ 	.word	0x00000000
	.align		4
        /*0004*/ 	.word	0xffffffff
	.align		4
        /*0008*/ 	.word	0x00000000
	.align		4
        /*000c*/ 	.word	0xfffffffe
	.align		4
        /*0010*/ 	.word	0x00000000
	.align		4
        /*0014*/ 	.word	0xfffffffd
	.align		4
        /*0018*/ 	.word	0x00000000
	.align		4
        /*001c*/ 	.word	0xfffffffc


//--------------------- .text._Z12MatMulKernel6MatrixS_S_ --------------------------
	.section	.text._Z12MatMulKernel6MatrixS_S_,"ax",@progbits
	.align	128
        .global         _Z12MatMulKernel6MatrixS_S_
        .type           _Z12MatMulKernel6MatrixS_S_,@function
        .size           _Z12MatMulKernel6MatrixS_S_,(.L_x_5 - _Z12MatMulKernel6MatrixS_S_)
        .other          _Z12MatMulKernel6MatrixS_S_,@"STO_CUDA_ENTRY STV_DEFAULT"
_Z12MatMulKernel6MatrixS_S_:
.text._Z12MatMulKernel6MatrixS_S_:
[----:B------:R-:W-:Y:S08]  /*0000*/  LDC R1, c[0x0][0x37c] ;  /* 0x0000df00ff017b82 */ /* 0x000ff00000000800 */
[----:B------:R-:W0:Y:S01]  /*0010*/  LDC R0, c[0x0][0x384] ;  /* 0x0000e100ff007b82 */ /* 0x000e220000000800 */
[----:B------:R-:W1:Y:S01]  /*0020*/  S2R R15, SR_TID.X ;  /* 0x00000000000f7919 */ /* 0x000e620000002100 */
[----:B------:R-:W2:Y:S01]  /*0030*/  LDCU.64 UR6, c[0x0][0x358] ;  /* 0x00006b00ff0677ac */ /* 0x000ea20008000a00 */
[----:B------:R-:W-:Y:S01]  /*0040*/  HFMA2 R25, -RZ, RZ, 0, 0 ;  /* 0x00000000ff197431 */ /* 0x000fe200000001ff */
[----:B------:R-:W3:Y:S04]  /*0050*/  S2R R14, SR_TID.Y ;  /* 0x00000000000e7919 */ /* 0x000ee80000002200 */
[----:B------:R-:W1:Y:S08]  /*0060*/  LDC R2, c[0x0][0x360] ;  /* 0x0000d800ff027b82 */ /* 0x000e700000000800 */
[----:B------:R-:W1:Y:S08]  /*0070*/  S2UR UR4, SR_CTAID.X ;  /* 0x00000000000479c3 */ /* 0x000e700000002500 */
[----:B------:R-:W3:Y:S01]  /*0080*/  S2UR UR5, SR_CTAID.Y ;  /* 0x00000000000579c3 */ /* 0x000ee20000002600 */
[----:B0-----:R-:W-:-:S07]  /*0090*/  ISETP.GE.AND P0, PT, R0, 0x1, PT ;  /* 0x000000010000780c */ /* 0x001fce0003f06270 */
[----:B------:R-:W3:Y:S01]  /*00a0*/  LDC R3, c[0x0][0x364] ;  /* 0x0000d900ff037b82 */ /* 0x000ee20000000800 */
[----:B-1----:R-:W-:Y:S02]  /*00b0*/  IMAD R15, R2, UR4, R15 ;  /* 0x00000004020f7c24 */ /* 0x002fe4000f8e020f */
[----:B---3--:R-:W-:-:S03]  /*00c0*/  IMAD R14, R3, UR5, R14 ;  /* 0x00000005030e7c24 */ /* 0x008fc6000f8e020e */
[----:B--2---:R-:W-:Y:S05]  /*00d0*/  @!P0 BRA `(.L_x_0) ;  /* 0x0000000400c88947 */ /* 0x004fea0003800000 */
[C---:B------:R-:W-:Y:S01]  /*00e0*/  ISETP.GE.U32.AND P1, PT, R0.reuse, 0x8, PT ;  /* 0x000000080000780c */ /* 0x040fe20003f26070 */
[----:B------:R-:W-:Y:S01]  /*00f0*/  IMAD R17, R15, R0, RZ ;  /* 0x000000000f117224 */ /* 0x000fe200078e02ff */
[----:B------:R-:W-:Y:S02]  /*0100*/  LOP3.LUT R24, R0, 0x7, RZ, 0xc0, !PT ;  /* 0x0000000700187812 */ /* 0x000fe400078ec0ff */
[----:B------:R-:W-:Y:S02]  /*0110*/  MOV R18, RZ ;  /* 0x000000ff00127202 */ /* 0x000fe40000000f00 */
[----:B------:R-:W-:Y:S02]  /*0120*/  ISETP.NE.AND P0, PT, R24, RZ, PT ;  /* 0x000000ff1800720c */ /* 0x000fe40003f05270 */
[----:B------:R-:W-:-:S05]  /*0130*/  MOV R25, RZ ;  /* 0x000000ff00197202 */ /* 0x000fca0000000f00 */
[----:B------:R-:W-:Y:S06]  /*0140*/  @!P1 BRA `(.L_x_1) ;  /* 0x0000000000c89947 */ /* 0x000fec0003800000 */
[----:B------:R-:W0:Y:S01]  /*0150*/  LDCU.64 UR4, c[0x0][0x388] ;  /* 0x00007100ff0477ac */ /* 0x000e220008000a00 */
[----:B------:R-:W-:Y:S02]  /*0160*/  LOP3.LUT R18, R0, 0x7ffffff8, RZ, 0xc0, !PT ;  /* 0x7ffffff800127812 */ /* 0x000fe400078ec0ff */
[----:B------:R-:W-:Y:S02]  /*0170*/  MOV R25, RZ ;  /* 0x000000ff00197202 */ /* 0x000fe40000000f00 */
[----:B------:R-:W-:Y:S02]  /*0180*/  MOV R16, R17 ;  /* 0x0000001100107202 */ /* 0x000fe40000000f00 */
[----:B------:R-:W-:Y:S02]  /*0190*/  MOV R20, R14 ;  /* 0x0000000e00147202 */ /* 0x000fe40000000f00 */
[----:B------:R-:W-:Y:S01]  /*01a0*/  IADD3 R19, PT, PT, -R18, RZ, RZ ;  /* 0x000000ff12137210 */ /* 0x000fe20007ffe1ff */
[----:B0-----:R-:W-:-:S04]  /*01b0*/  UIADD3 UR4, UP0, UPT, UR4, 0x10, URZ ;  /* 0x0000001004047890 */ /* 0x001fc8000ff1e0ff */
[----:B------:R-:W-:-:S12]  /*01c0*/  UIADD3.X UR5, UPT, UPT, URZ, UR5, URZ, UP0, !UPT ;  /* 0x00000005ff057290 */ /* 0x000fd800087fe4ff */
.L_x_2:
[----:B------:R-:W0:Y:S01]  /*01d0*/  LDC.64 R10, c[0x0][0x398] ;  /* 0x0000e600ff0a7b82 */ /* 0x000e220000000a00 */
[----:B------:R-:W-:Y:S02]  /*01e0*/  MOV R2, UR4 ;  /* 0x0000000400027c02 */ /* 0x000fe40008000f00 */
[----:B------:R-:W-:-:S03]  /*01f0*/  MOV R3, UR5 ;  /* 0x0000000500037c02 */ /* 0x000fc60008000f00 */
[----:B------:R-:W-:Y:S02]  /*0200*/  IMAD.WIDE R2, R16, 0x4, R2 ;  /* 0x0000000410027825 */ /* 0x000fe400078e0202 */
[----:B------:R-:W1:Y:S03]  /*0210*/  LDC R23, c[0x0][0x394] ;  /* 0x0000e500ff177b82 */ /* 0x000e660000000800 */
[----:B------:R-:W2:Y:S04]  /*0220*/  LDG.E R26, desc[UR6][R2.64+-0x10] ;  /* 0xfffff006021a7981 */ /* 0x000ea8000c1e1900 */
[----:B------:R-:W3:Y:S04]  /*0230*/  LDG.E R22, desc[UR6][R2.64+-0xc] ;  /* 0xfffff40602167981 */ /* 0x000ee8000c1e1900 */
[----:B------:R-:W4:Y:S01]  /*0240*/  LDG.E R27, desc[UR6][R2.64+-0x8] ;  /* 0xfffff806021b7981 */ /* 0x000f22000c1e1900 */
[----:B0-----:R-:W-:-:S05]  /*0250*/  IMAD.WIDE R10, R20, 0x4, R10 ;  /* 0x00000004140a7825 */ /* 0x001fca00078e020a */
[----:B------:R0:W2:Y:S01]  /*0260*/  LDG.E R28, desc[UR6][R10.64] ;  /* 0x000000060a1c7981 */ /* 0x0000a2000c1e1900 */
[----:B-1----:R-:W-:-:S05]  /*0270*/  IMAD.WIDE R12, R23, 0x4, R10 ;  /* 0x00000004170c7825 */ /* 0x002fca00078e020a */
[----:B------:R1:W3:Y:S01]  /*0280*/  LDG.E R21, desc[UR6][R12.64] ;  /* 0x000000060c157981 */ /* 0x0002e2000c1e1900 */
[----:B------:R-:W-:-:S04]  /*0290*/  IMAD.WIDE R8, R23, 0x4, R12 ;  /* 0x0000000417087825 */ /* 0x000fc800078e020c */
[C---:B------:R-:W-:Y:S02]  /*02a0*/  IMAD.WIDE R6, R23.reuse, 0x4, R8 ;  /* 0x0000000417067825 */ /* 0x040fe400078e0208 */
[----:B------:R-:W4:Y:S02]  /*02b0*/  LDG.E R8, desc[UR6][R8.64] ;  /* 0x0000000608087981 */ /* 0x000f24000c1e1900 */
[C---:B------:R-:W-:Y:S02]  /*02c0*/  IMAD.WIDE R4, R23.reuse, 0x4, R6 ;  /* 0x0000000417047825 */ /* 0x040fe400078e0206 */
[----:B------:R5:W4:Y:S02]  /*02d0*/  LDG.E R29, desc[UR6][R6.64] ;  /* 0x00000006061d7981 */ /* 0x000b24000c1e1900 */
[C---:B0-----:R-:W-:Y:S02]  /*02e0*/  IMAD.WIDE R10, R23.reuse, 0x4, R4 ;  /* 0x00000004170a7825 */ /* 0x041fe400078e0204 */
[----:B------:R-:W4:Y:S04]  /*02f0*/  LDG.E R9, desc[UR6][R2.64+0x8] ;  /* 0x0000080602097981 */ /* 0x000f28000c1e1900 */
[----:B------:R-:W4:Y:S01]  /*0300*/  LDG.E R5, desc[UR6][R4.64] ;  /* 0x0000000604057981 */ /* 0x000f22000c1e1900 */
[----:B-1----:R-:W-:-:S03]  /*0310*/  IMAD.WIDE R12, R23, 0x4, R10 ;  /* 0x00000004170c7825 */ /* 0x002fc600078e020a */
[----:B------:R-:W4:Y:S01]  /*0320*/  LDG.E R4, desc[UR6][R2.64] ;  /* 0x0000000602047981 */ /* 0x000f22000c1e1900 */
[----:B-----5:R-:W-:-:S06]  /*0330*/  IMAD.WIDE R6, R23, 0x4, R12 ;  /* 0x0000000417067825 */ /* 0x020fcc00078e020c */
[----:B------:R-:W5:Y:S01]  /*0340*/  LDG.E R7, desc[UR6][R6.64] ;  /* 0x0000000606077981 */ /* 0x000f62000c1e1900 */
[----:B--2---:R-:W-:-:S03]  /*0350*/  FFMA R25, R26, R28, R25 ;  /* 0x0000001c1a197223 */ /* 0x004fc60000000019 */
[----:B------:R-:W2:Y:S04]  /*0360*/  LDG.E R26, desc[UR6][R2.64+-0x4] ;  /* 0xfffffc06021a7981 */ /* 0x000ea8000c1e1900 */
[----:B------:R-:W5:Y:S04]  /*0370*/  LDG.E R28, desc[UR6][R10.64] ;  /* 0x000000060a1c7981 */ /* 0x000f68000c1e1900 */
[----:B------:R-:W5:Y:S04]  /*0380*/  LDG.E R11, desc[UR6][R2.64+0x4] ;  /* 0x00000406020b7981 */ /* 0x000f68000c1e1900 */
[----:B------:R-:W5:Y:S04]  /*0390*/  LDG.E R10, desc[UR6][R2.64+0xc] ;  /* 0x00000c06020a7981 */ /* 0x000f68000c1e1900 */
[----:B------:R-:W5:Y:S01]  /*03a0*/  LDG.E R2, desc[UR6][R12.64] ;  /* 0x000000060c027981 */ /* 0x000f62000c1e1900 */
[----:B---3--:R-:W-:Y:S01]  /*03b0*/  FFMA R22, R22, R21, R25 ;  /* 0x0000001516167223 */ /* 0x008fe20000000019 */
[----:B------:R-:W-:-:S03]  /*03c0*/  IADD3 R19, PT, PT, R19, 0x8, RZ ;  /* 0x0000000813137810 */ /* 0x000fc60007ffe0ff */
[----:B----4-:R-:W-:Y:S01]  /*03d0*/  FFMA R27, R27, R8, R22 ;  /* 0x000000081b1b7223 */ /* 0x010fe20000000016 */
[----:B------:R-:W-:Y:S02]  /*03e0*/  ISETP.NE.AND P1, PT, R19, RZ, PT ;  /* 0x000000ff1300720c */ /* 0x000fe40003f25270 */
[----:B------:R-:W-:Y:S02]  /*03f0*/  LEA R20, R23, R20, 0x3 ;  /* 0x0000001417147211 */ /* 0x000fe400078e18ff */
[----:B------:R-:W-:Y:S01]  /*0400*/  IADD3 R16, PT, PT, R16, 0x8, RZ ;  /* 0x0000000810107810 */ /* 0x000fe20007ffe0ff */
[----:B--2---:R-:W-:-:S04]  /*0410*/  FFMA R27, R26, R29, R27 ;  /* 0x0000001d1a1b7223 */ /* 0x004fc8000000001b */
[----:B------:R-:W-:-:S04]  /*0420*/  FFMA R4, R4, R5, R27 ;  /* 0x0000000504047223 */ /* 0x000fc8000000001b */
[----:B-----5:R-:W-:-:S04]  /*0430*/  FFMA R4, R11, R28, R4 ;  /* 0x0000001c0b047223 */ /* 0x020fc80000000004 */
[----:B------:R-:W-:-:S04]  /*0440*/  FFMA R9, R9, R2, R4 ;  /* 0x0000000209097223 */ /* 0x000fc80000000004 */
[----:B------:R-:W-:Y:S01]  /*0450*/  FFMA R25, R10, R7, R9 ;  /* 0x000000070a197223 */ /* 0x000fe20000000009 */
[----:B------:R-:W-:Y:S06]  /*0460*/  @P1 BRA `(.L_x_2) ;  /* 0xfffffffc00581947 */ /* 0x000fec000383ffff */
.L_x_1:
[----:B------:R-:W-:Y:S05]  /*0470*/  @!P0 BRA `(.L_x_0) ;  /* 0x0000000000e08947 */ /* 0x000fea0003800000 */
[----:B------:R-:W-:Y:S02]  /*0480*/  ISETP.GE.U32.AND P0, PT, R24, 0x4, PT ;  /* 0x000000041800780c */ /* 0x000fe40003f06070 */
[----:B------:R-:W-:-:S04]  /*0490*/  LOP3.LUT R16, R0, 0x3, RZ, 0xc0, !PT ;  /* 0x0000000300107812 */ /* 0x000fc800078ec0ff */
[----:B------:R-:W-:-:S07]  /*04a0*/  ISETP.NE.AND P1, PT, R16, RZ, PT ;  /* 0x000000ff1000720c */ /* 0x000fce0003f25270 */
[----:B------:R-:W-:Y:S06]  /*04b0*/  @!P0 BRA `(.L_x_3) ;  /* 0x00000000005c8947 */ /* 0x000fec0003800000 */
[----:B------:R-:W0:Y:S01]  /*04c0*/  LDC R19, c[0x0][0x394] ;  /* 0x0000e500ff137b82 */ /* 0x000e220000000800 */
[----:B------:R-:W-:-:S07]  /*04d0*/  IADD3 R5, PT, PT, R17, R18, RZ ;  /* 0x0000001211057210 */ /* 0x000fce0007ffe0ff */
[----:B------:R-:W1:Y:S08]  /*04e0*/  LDC.64 R8, c[0x0][0x398] ;  /* 0x0000e600ff087b82 */ /* 0x000e700000000a00 */
[----:B------:R-:W2:Y:S01]  /*04f0*/  LDC.64 R2, c[0x0][0x388] ;  /* 0x0000e200ff027b82 */ /* 0x000ea20000000a00 */
[----:B0-----:R-:W-:-:S04]  /*0500*/  IMAD R7, R18, R19, R14 ;  /* 0x0000001312077224 */ /* 0x001fc800078e020e */
[----:B-1----:R-:W-:-:S04]  /*0510*/  IMAD.WIDE R8, R7, 0x4, R8 ;  /* 0x0000000407087825 */ /* 0x002fc800078e0208 */
[----:B------:R-:W-:Y:S02]  /*0520*/  IMAD.WIDE R10, R19, 0x4, R8 ;  /* 0x00000004130a7825 */ /* 0x000fe400078e0208 */
[----:B------:R-:W3:Y:S02]  /*0530*/  LDG.E R8, desc[UR6][R8.64] ;  /* 0x0000000608087981 */ /* 0x000ee4000c1e1900 */
[----:B--2---:R-:W-:-:S04]  /*0540*/  IMAD.WIDE R2, R5, 0x4, R2 ;  /* 0x0000000405027825 */ /* 0x004fc800078e0202 */
[C---:B------:R-:W-:Y:S01]  /*0550*/  IMAD.WIDE R4, R19.reuse, 0x4, R10 ;  /* 0x0000000413047825 */ /* 0x040fe200078e020a */
[----:B------:R-:W3:Y:S04]  /*0560*/  LDG.E R12, desc[UR6][R2.64] ;  /* 0x00000006020c7981 */ /* 0x000ee8000c1e1900 */
[----:B------:R-:W2:Y:S01]  /*0570*/  LDG.E R10, desc[UR6][R10.64] ;  /* 0x000000060a0a7981 */ /* 0x000ea2000c1e1900 */
[----:B------:R-:W-:-:S03]  /*0580*/  IMAD.WIDE R6, R19, 0x4, R4 ;  /* 0x0000000413067825 */ /* 0x000fc600078e0204 */
[----:B------:R-:W2:Y:S04]  /*0590*/  LDG.E R13, desc[UR6][R2.64+0x4] ;  /* 0x00000406020d7981 */ /* 0x000ea8000c1e1900 */
[----:B------:R-:W4:Y:S04]  /*05a0*/  LDG.E R20, desc[UR6][R4.64] ;  /* 0x0000000604147981 */ /* 0x000f28000c1e1900 */
[----:B------:R-:W4:Y:S04]  /*05b0*/  LDG.E R19, desc[UR6][R2.64+0x8] ;  /* 0x0000080602137981 */ /* 0x000f28000c1e1900 */
[----:B------:R-:W5:Y:S04]  /*05c0*/  LDG.E R21, desc[UR6][R2.64+0xc] ;  /* 0x00000c0602157981 */ /* 0x000f68000c1e1900 */
[----:B------:R-:W5:Y:S01]  /*05d0*/  LDG.E R6, desc[UR6][R6.64] ;  /* 0x0000000606067981 */ /* 0x000f62000c1e1900 */
[----:B------:R-:W-:Y:S01]  /*05e0*/  IADD3 R18, PT, PT, R18, 0x4, RZ ;  /* 0x0000000412127810 */ /* 0x000fe20007ffe0ff */
[----:B---3--:R-:W-:-:S04]  /*05f0*/  FFMA R12, R12, R8, R25 ;  /* 0x000000080c0c7223 */ /* 0x008fc80000000019 */
[----:B--2---:R-:W-:-:S04]  /*0600*/  FFMA R12, R13, R10, R12 ;  /* 0x0000000a0d0c7223 */ /* 0x004fc8000000000c */
[----:B----4-:R-:W-:-:S04]  /*0610*/  FFMA R12, R19, R20, R12 ;  /* 0x00000014130c7223 */ /* 0x010fc8000000000c */
[----:B-----5:R-:W-:-:S07]  /*0620*/  FFMA R25, R21, R6, R12 ;  /* 0x0000000615197223 */ /* 0x020fce000000000c */
.L_x_3:
[----:B------:R-:W-:Y:S05]  /*0630*/  @!P1 BRA `(.L_x_0) ;  /* 0x0000000000709947 */ /* 0x000fea0003800000 */
[----:B------:R-:W-:Y:S02]  /*0640*/  ISETP.NE.AND P0, PT, R16, 0x1, PT ;  /* 0x000000011000780c */ /* 0x000fe40003f05270 */
[----:B------:R-:W-:-:S04]  /*0650*/  LOP3.LUT R0, R0, 0x1, RZ, 0xc0, !PT ;  /* 0x0000000100007812 */ /* 0x000fc800078ec0ff */
[----:B------:R-:W-:-:S07]  /*0660*/  ISETP.NE.U32.AND P1, PT, R0, 0x1, PT ;  /* 0x000000010000780c */ /* 0x000fce0003f25070 */
[----:B------:R-:W0:Y:S01]  /*0670*/  @P0 LDC R13, c[0x0][0x394] ;  /* 0x0000e500ff0d0b82 */ /* 0x000e220000000800 */
[----:B------:R-:W-:-:S07]  /*0680*/  @P0 IADD3 R9, PT, PT, R17, R18, RZ ;  /* 0x0000001211090210 */ /* 0x000fce0007ffe0ff */
[----:B------:R-:W1:Y:S08]  /*0690*/  @P0 LDC.64 R10, c[0x0][0x398] ;  /* 0x0000e600ff0a0b82 */ /* 0x000e700000000a00 */
[----:B------:R-:W2:Y:S08]  /*06a0*/  @P0 LDC.64 R6, c[0x0][0x388] ;  /* 0x0000e200ff060b82 */ /* 0x000eb00000000a00 */
[----:B------:R-:W3:Y:S01]  /*06b0*/  @!P1 LDC R21, c[0x0][0x394] ;  /* 0x0000e500ff159b82 */ /* 0x000ee20000000800 */
[C---:B0-----:R-:W-:Y:S01]  /*06c0*/  @P0 IMAD R19, R18.reuse, R13, R14 ;  /* 0x0000000d12130224 */ /* 0x041fe200078e020e */
[----:B------:R-:W-:-:S04]  /*06d0*/  @P0 IADD3 R18, PT, PT, R18, 0x2, RZ ;  /* 0x0000000212120810 */ /* 0x000fc80007ffe0ff */
[----:B------:R-:W-:Y:S02]  /*06e0*/  @!P1 IADD3 R17, PT, PT, R17, R18, RZ ;  /* 0x0000001211119210 */ /* 0x000fe40007ffe0ff */
[----:B------:R-:W0:Y:S01]  /*06f0*/  @!P1 LDC.64 R4, c[0x0][0x388] ;  /* 0x0000e200ff049b82 */ /* 0x000e220000000a00 */
[----:B-1----:R-:W-:-:S05]  /*0700*/  @P0 IMAD.WIDE R10, R19, 0x4, R10 ;  /* 0x00000004130a0825 */ /* 0x002fca00078e020a */
[----:B------:R-:W4:Y:S02]  /*0710*/  @P0 LDG.E R12, desc[UR6][R10.64] ;  /* 0x000000060a0c0981 */ /* 0x000f24000c1e1900 */
[----:B------:R-:W1:Y:S01]  /*0720*/  @!P1 LDC.64 R2, c[0x0][0x398] ;  /* 0x0000e600ff029b82 */ /* 0x000e620000000a00 */
[----:B--2---:R-:W-:-:S04]  /*0730*/  @P0 IMAD.WIDE R6, R9, 0x4, R6 ;  /* 0x0000000409060825 */ /* 0x004fc800078e0206 */
[----:B------:R-:W-:Y:S01]  /*0740*/  @P0 IMAD.WIDE R8, R13, 0x4, R10 ;  /* 0x000000040d080825 */ /* 0x000fe200078e020a */
[----:B------:R-:W4:Y:S03]  /*0750*/  @P0 LDG.E R0, desc[UR6][R6.64] ;  /* 0x0000000606000981 */ /* 0x000f26000c1e1900 */
[----:B---3--:R-:W-:Y:S01]  /*0760*/  @!P1 IMAD R13, R18, R21, R14 ;  /* 0x00000015120d9224 */ /* 0x008fe200078e020e */
[----:B------:R-:W2:Y:S04]  /*0770*/  @P0 LDG.E R19, desc[UR6][R6.64+0x4] ;  /* 0x0000040606130981 */ /* 0x000ea8000c1e1900 */
[----:B------:R-:W2:Y:S01]  /*0780*/  @P0 LDG.E R8, desc[UR6][R8.64] ;  /* 0x0000000608080981 */ /* 0x000ea2000c1e1900 */
[----:B0-----:R-:W-:-:S06]  /*0790*/  @!P1 IMAD.WIDE R4, R17, 0x4, R4 ;  /* 0x0000000411049825 */ /* 0x001fcc00078e0204 */
[----:B------:R-:W3:Y:S01]  /*07a0*/  @!P1 LDG.E R4, desc[UR6][R4.64] ;  /* 0x0000000604049981 */ /* 0x000ee2000c1e1900 */
[----:B-1----:R-:W-:-:S06]  /*07b0*/  @!P1 IMAD.WIDE R2, R13, 0x4, R2 ;  /* 0x000000040d029825 */ /* 0x002fcc00078e0202 */
[----:B------:R-:W3:Y:S01]  /*07c0*/  @!P1 LDG.E R2, desc[UR6][R2.64] ;  /* 0x0000000602029981 */ /* 0x000ee2000c1e1900 */
[----:B----4-:R-:W-:-:S04]  /*07d0*/  @P0 FFMA R0, R0, R12, R25 ;  /* 0x0000000c00000223 */ /* 0x010fc80000000019 */
[----:B--2---:R-:W-:-:S04]  /*07e0*/  @P0 FFMA R25, R19, R8, R0 ;  /* 0x0000000813190223 */ /* 0x004fc80000000000 */
[----:B---3--:R-:W-:-:S07]  /*07f0*/  @!P1 FFMA R25, R4, R2, R25 ;  /* 0x0000000204199223 */ /* 0x008fce0000000019 */
.L_x_0:
[----:B------:R-:W0:Y:S01]  /*0800*/  LDC.64 R2, c[0x0][0x3a8] ;  /* 0x0000ea00ff027b82 */ /* 0x000e220000000a00 */
[----:B------:R-:W1:Y:S02]  /*0810*/  LDCU UR4, c[0x0][0x3a4] ;  /* 0x00007480ff0477ac */ /* 0x000e640008000800 */
[----:B-1----:R-:W-:-:S04]  /*0820*/  IMAD R15, R15, UR4, R14 ;  /* 0x000000040f0f7c24 */ /* 0x002fc8000f8e020e */
[----:B0-----:R-:W-:-:S05]  /*0830*/  IMAD.WIDE R2, R15, 0x4, R2 ;  /* 0x000000040f027825 */ /* 0x001fca00078e0202 */
[----:B------:R-:W-:Y:S01]  /*0840*/  STG.E desc[UR6][R2.64], R25 ;  /* 0x0000001902007986 */ /* 0x000fe2000c101906 */
[----:B------:R-:W-:Y:S05]  /*0850*/  EXIT ;  /* 0x000000000000794d */ /* 0x000fea0003800000 */
.L_x_4:
[----:B------:R-:W-:-:S00]  /*0860*/  BRA `(.L_x_4) ;  /* 0xfffffffc00fc7947 */ /* 0x000fc0000383ffff */
[----:B------:R-:W-:-:S00]  /*0870*/  NOP ;  /* 0x0000000000007918 */ /* 0x000fc00000000000 */
        /* <DEDUP_REMOVED lines=8> */
.L_x_5:


//--------------------- .nv.shared.reserved.0     --------------------------
	.section	.nv.shared.reserved.0,"aw",@nobits
	.weak		__nv_reservedSMEM_offset_0_alias
	.size		__nv_reservedSMEM_offset_0_alias, 0, 64
	.other		__nv_reservedSMEM_offset_0_alias,@"STO_CUDA_RESERVED_SHARED STV_DEFAULT"
__nv_reservedSMEM_offset_0_alias:
	.zero		0
	.zero		64


//--------------------- .nv.constant0._Z12MatMulKernel6MatrixS_S_ --------------------------
	.section	.nv.constant0._Z12MatMulKernel6MatrixS_S_,"a",@progbits
	.sectionflags	@""
	.align	4
.nv.constant0._Z12MatMulKernel6MatrixS_S_:
	.zero		944


//--------------------- SYMBOLS --------------------------

	.type		.nv.reservedSmem.offset0,@object
	.size		.nv.reservedSmem.offset0,0x4
